	.headerflags	@"EF_CUDA_TEXMODE_UNIFIED EF_CUDA_64BIT_ADDRESS EF_CUDA_ACCELERATORS EF_CUDA_SM90 EF_CUDA_VIRTUAL_SM(EF_CUDA_SM90)"
	.elftype	@"ET_EXEC"


//--------------------- .nv.info                  --------------------------
	.section	.nv.info,"",@"SHT_CUDA_INFO"
	.align	4


	//----- nvinfo : EIATTR_REGCOUNT
	.align		4
        /*0000*/ 	.byte	0x04, 0x2f
        /*0002*/ 	.short	(.L_1 - .L_0)
	.align		4
.L_0:
        /*0004*/ 	.word	index@(triton_poi_fused_addmm_relu_0)
        /*0008*/ 	.word	0x0000000c


	//----- nvinfo : EIATTR_MIN_STACK_SIZE
	.align		4
.L_1:
        /*000c*/ 	.byte	0x04, 0x12
        /*000e*/ 	.short	(.L_3 - .L_2)
	.align		4
.L_2:
        /*0010*/ 	.word	index@(triton_poi_fused_addmm_relu_0)
        /*0014*/ 	.word	0x00000000


	//----- nvinfo : EIATTR_FRAME_SIZE
	.align		4
.L_3:
        /*0018*/ 	.byte	0x04, 0x11
        /*001a*/ 	.short	(.L_5 - .L_4)
	.align		4
.L_4:
        /*001c*/ 	.word	index@(triton_poi_fused_addmm_relu_0)
        /*0020*/ 	.word	0x00000000


	//----- nvinfo : EIATTR_MIN_STACK_SIZE
	.align		4
.L_5:
        /*0024*/ 	.byte	0x04, 0x12
        /*0026*/ 	.short	(.L_7 - .L_6)
	.align		4
.L_6:
        /*0028*/ 	.word	index@(triton_poi_fused_addmm_relu_0)
        /*002c*/ 	.word	0x00000000
.L_7:


//--------------------- .nv.info.triton_poi_fused_addmm_relu_0 --------------------------
	.section	.nv.info.triton_poi_fused_addmm_relu_0,"",@"SHT_CUDA_INFO"
	.sectionflags	@""
	.align	4


	//----- nvinfo : EIATTR_CUDA_API_VERSION
	.align		4
        /*0000*/ 	.byte	0x04, 0x37
        /*0002*/ 	.short	(.L_9 - .L_8)
.L_8:
        /*0004*/ 	.word	0x0000007c


	//----- nvinfo : EIATTR_KPARAM_INFO
	.align		4
.L_9:
        /*0008*/ 	.byte	0x04, 0x17
        /*000a*/ 	.short	(.L_11 - .L_10)
.L_10:
        /*000c*/ 	.word	0x00000000
        /*0010*/ 	.short	0x0002
        /*0012*/ 	.short	0x0010
        /*0014*/ 	.byte	0x00, 0xf0, 0x11, 0x00


	//----- nvinfo : EIATTR_KPARAM_INFO
	.align		4
.L_11:
        /*0018*/ 	.byte	0x04, 0x17
        /*001a*/ 	.short	(.L_13 - .L_12)
.L_12:
        /*001c*/ 	.word	0x00000000
        /*0020*/ 	.short	0x0001
        /*0022*/ 	.short	0x0008
        /*0024*/ 	.byte	0x00, 0xf4, 0x21, 0x00


	//----- nvinfo : EIATTR_KPARAM_INFO
	.align		4
.L_13:
        /*0028*/ 	.byte	0x04, 0x17
        /*002a*/ 	.short	(.L_15 - .L_14)
.L_14:
        /*002c*/ 	.word	0x00000000
        /*0030*/ 	.short	0x0000
        /*0032*/ 	.short	0x0000
        /*0034*/ 	.byte	0x00, 0xf4, 0x21, 0x00


	//----- nvinfo : EIATTR_SPARSE_MMA_MASK
	.align		4
.L_15:
        /*0038*/ 	.byte	0x03, 0x50
        /*003a*/ 	.short	0x0000


	//----- nvinfo : EIATTR_MAXREG_COUNT
	.align		4
        /*003c*/ 	.byte	0x03, 0x1b
        /*003e*/ 	.short	0x00ff


	//----- nvinfo : EIATTR_EXIT_INSTR_OFFSETS
	.align		4
        /*0040*/ 	.byte	0x04, 0x1c
        /*0042*/ 	.short	(.L_17 - .L_16)


	//   ....[0]....
.L_16:
        /*0044*/ 	.word	0x000001b0


	//   ....[1]....
        /*0048*/ 	.word	0x000001d0


	//----- nvinfo : EIATTR_REQNTID
	.align		4
.L_17:
        /*004c*/ 	.byte	0x04, 0x10
        /*004e*/ 	.short	(.L_19 - .L_18)
.L_18:
        /*0050*/ 	.word	0x00000080
        /*0054*/ 	.word	0x00000001
        /*0058*/ 	.word	0x00000001


	//----- nvinfo : EIATTR_CBANK_PARAM_SIZE
	.align		4
.L_19:
        /*005c*/ 	.byte	0x03, 0x19
        /*005e*/ 	.short	0x0014


	//----- nvinfo : EIATTR_PARAM_CBANK
	.align		4
        /*0060*/ 	.byte	0x04, 0x0a
        /*0062*/ 	.short	(.L_21 - .L_20)
	.align		4
.L_20:
        /*0064*/ 	.word	index@(.nv.constant0.triton_poi_fused_addmm_relu_0)
        /*0068*/ 	.short	0x0210
        /*006a*/ 	.short	0x0014


	//----- nvinfo : EIATTR_SW_WAR
	.align		4
.L_21:
        /*006c*/ 	.byte	0x04, 0x36
        /*006e*/ 	.short	(.L_23 - .L_22)
.L_22:
        /*0070*/ 	.word	0x00000008
.L_23:


//--------------------- .nv.callgraph             --------------------------
	.section	.nv.callgraph,"",@"SHT_CUDA_CALLGRAPH"
	.align	4
	.sectionentsize	8
	.align		4
        /*0000*/ 	.word	0x00000000
	.align		4
        /*0004*/ 	.word	0xffffffff
	.align		4
        /*0008*/ 	.word	0x00000000
	.align		4
        /*000c*/ 	.word	0xfffffffe
	.align		4
        /*0010*/ 	.word	0x00000000
	.align		4
        /*0014*/ 	.word	0xfffffffd
	.align		4
        /*0018*/ 	.word	0x00000000
	.align		4
        /*001c*/ 	.word	0xfffffffc


//--------------------- .text.triton_poi_fused_addmm_relu_0 --------------------------
	.section	.text.triton_poi_fused_addmm_relu_0,"ax",@progbits
	.align	128
        .global         triton_poi_fused_addmm_relu_0
        .type           triton_poi_fused_addmm_relu_0,@function
        .size           triton_poi_fused_addmm_relu_0,(.L_x_1 - triton_poi_fused_addmm_relu_0)
        .other          triton_poi_fused_addmm_relu_0,@"STO_CUDA_ENTRY STV_DEFAULT"
triton_poi_fused_addmm_relu_0:
.text.triton_poi_fused_addmm_relu_0:
[----:B------:R-:W0:Y:S02]  /*0000*/  LDC R1, c[0x0][0x28] ;  /* 0x00000a00ff017b82 */ /* 0x000e240000000800 */
[----:B------:R-:W1:Y:S01]  /*0010*/  S2R R0, SR_TID.X ;  /* 0x0000000000007919 */ /* 0x000e620000002100 */
[----:B------:R-:W2:Y:S01]  /*0020*/  LDC.64 R2, c[0x0][0x210] ;  /* 0x00008400ff027b82 */ /* 0x000ea20000000a00 */
[----:B------:R-:W-:Y:S01]  /*0030*/  ULDC.64 UR4, c[0x0][0x208] ;  /* 0x0000820000047ab9 */ /* 0x000fe20000000a00 */
[----:B------:R-:W3:Y:S06]  /*0040*/  S2R R7, SR_CTAID.X ;  /* 0x0000000000077919 */ /* 0x000eec0000002500 */
[----:B------:R-:W4:Y:S01]  /*0050*/  LDC.64 R4, c[0x0][0x218] ;  /* 0x00008600ff047b82 */ /* 0x000f220000000a00 */
[----:B-1----:R-:W-:Y:S01]  /*0060*/  IMAD.SHL.U32 R0, R0, 0x2, RZ ;  /* 0x0000000200007824 */ /* 0x002fe200078e00ff */
[----:B---3--:R-:W-:-:S04]  /*0070*/  SHF.R.S32.HI R6, RZ, 0x17, R7 ;  /* 0x00000017ff067819 */ /* 0x008fc80000011407 */
[----:B------:R-:W-:-:S05]  /*0080*/  LOP3.LUT R0, R0, 0xfe, RZ, 0xc0, !PT ;  /* 0x000000fe00007812 */ /* 0x000fca00078ec0ff */
[----:B------:R-:W-:Y:S01]  /*0090*/  IMAD R7, R7, 0x100, R0 ;  /* 0x0000010007077824 */ /* 0x000fe200078e0200 */
[----:B------:R-:W-:-:S03]  /*00a0*/  SGXT R0, R6, 0x1 ;  /* 0x000000010600781a */ /* 0x000fc60000000200 */
[C---:B--2---:R-:W-:Y:S01]  /*00b0*/  IMAD.WIDE R2, R7.reuse, 0x4, R2 ;  /* 0x0000000407027825 */ /* 0x044fe200078e0202 */
[----:B------:R-:W-:Y:S02]  /*00c0*/  LEA.HI R0, R0, R7, RZ, 0x8 ;  /* 0x0000000700007211 */ /* 0x000fe400078f40ff */
[----:B------:R-:W-:Y:S02]  /*00d0*/  ISETP.GE.AND P2, PT, R7, 0x400, PT ;  /* 0x000004000700780c */ /* 0x000fe40003f46270 */
[----:B------:R-:W-:-:S05]  /*00e0*/  LOP3.LUT R0, R0, 0xffffff00, RZ, 0xc0, !PT ;  /* 0xffffff0000007812 */ /* 0x000fca00078ec0ff */
[----:B------:R-:W-:Y:S01]  /*00f0*/  IMAD.IADD R9, R7, 0x1, -R0 ;  /* 0x0000000107097824 */ /* 0x000fe200078e0a00 */
[----:B------:R-:W-:-:S03]  /*0100*/  CS2R R6, SRZ ;  /* 0x0000000000067805 */ /* 0x000fc6000001ff00 */
[----:B----4-:R-:W-:Y:S01]  /*0110*/  IMAD.WIDE R4, R9, 0x4, R4 ;  /* 0x0000000409047825 */ /* 0x010fe200078e0204 */
[----:B------:R-:W-:Y:S02]  /*0120*/  CS2R R8, SRZ ;  /* 0x0000000000087805 */ /* 0x000fe4000001ff00 */
[----:B------:R-:W2:Y:S04]  /*0130*/  @!P2 LDG.E.64 R6, desc[UR4][R2.64] ;  /* 0x000000040206a981 */ /* 0x000ea8000c1e1b00 */
[----:B------:R-:W2:Y:S02]  /*0140*/  @!P2 LDG.E.EL.64 R8, desc[UR4][R4.64] ;  /* 0x000000040408a981 */ /* 0x000ea4000c2e1b00 */
[----:B--2---:R-:W-:Y:S01]  /*0150*/  FSETP.GEU.AND P0, PT, R6, -R8, PT ;  /* 0x800000080600720b */ /* 0x004fe20003f0e000 */
[----:B------:R-:W-:Y:S01]  /*0160*/  FADD R6, R8, R6 ;  /* 0x0000000608067221 */ /* 0x000fe20000000000 */
[----:B------:R-:W-:Y:S01]  /*0170*/  FADD R0, R9, R7 ;  /* 0x0000000709007221 */ /* 0x000fe20000000000 */
[----:B------:R-:W-:-:S03]  /*0180*/  FSETP.GEU.AND P1, PT, R7, -R9, PT ;  /* 0x800000090700720b */ /* 0x000fc60003f2e000 */
[----:B------:R-:W-:Y:S02]  /*0190*/  FSEL R6, R6, RZ, P0 ;  /* 0x000000ff06067208 */ /* 0x000fe40000000000 */
[----:B------:R-:W-:Y:S01]  /*01a0*/  FSEL R7, R0, RZ, P1 ;  /* 0x000000ff00077208 */ /* 0x000fe20000800000 */
[----:B------:R-:W-:Y:S07]  /*01b0*/  @P2 EXIT ;  /* 0x000000000000294d */ /* 0x000fee0003800000 */
[----:B------:R-:W-:Y:S01]  /*01c0*/  STG.E.64 desc[UR4][R2.64], R6 ;  /* 0x0000000602007986 */ /* 0x000fe2000c101b04 */
[----:B------:R-:W-:Y:S05]  /*01d0*/  EXIT ;  /* 0x000000000000794d */ /* 0x000fea0003800000 */
.L_x_0:
[----:B------:R-:W-:-:S00]  /*01e0*/  BRA `(.L_x_0) ;  /* 0xfffffffc00fc7947 */ /* 0x000fc0000383ffff */
[----:B------:R-:W-:-:S00]  /*01f0*/  NOP ;  /* 0x0000000000007918 */ /* 0x000fc00000000000 */
        /* <DEDUP_REMOVED lines=8> */
.L_x_1:


//--------------------- .nv.constant0.triton_poi_fused_addmm_relu_0 --------------------------
	.section	.nv.constant0.triton_poi_fused_addmm_relu_0,"a",@progbits
	.sectionflags	@""
	.align	4
.nv.constant0.triton_poi_fused_addmm_relu_0:
	.zero		548
